	.headerflags	@"EF_CUDA_TEXMODE_UNIFIED EF_CUDA_64BIT_ADDRESS EF_CUDA_SM86 EF_CUDA_VIRTUAL_SM(EF_CUDA_SM86)"
	.elftype	@"ET_EXEC"


//--------------------- .nv.info                  --------------------------
	.section	.nv.info,"",@"SHT_CUDA_INFO"
	.align	4


	//----- nvinfo : EIATTR_REGCOUNT
	.align		4
        /*0000*/ 	.byte	0x04, 0x2f
        /*0002*/ 	.short	(.L_1 - .L_0)
	.align		4
.L_0:
        /*0004*/ 	.word	index@(covariance)
        /*0008*/ 	.word	0x00000012


	//----- nvinfo : EIATTR_FRAME_SIZE
	.align		4
.L_1:
        /*000c*/ 	.byte	0x04, 0x11
        /*000e*/ 	.short	(.L_3 - .L_2)
	.align		4
.L_2:
        /*0010*/ 	.word	index@(covariance)
        /*0014*/ 	.word	0x00000000


	//----- nvinfo : EIATTR_MIN_STACK_SIZE
	.align		4
.L_3:
        /*0018*/ 	.byte	0x04, 0x12
        /*001a*/ 	.short	(.L_5 - .L_4)
	.align		4
.L_4:
        /*001c*/ 	.word	index@(covariance)
        /*0020*/ 	.word	0x00000000
.L_5:


//--------------------- .nv.info.covariance       --------------------------
	.section	.nv.info.covariance,"",@"SHT_CUDA_INFO"
	.sectionflags	@""
	.align	4


	//----- nvinfo : EIATTR_CUDA_API_VERSION
	.align		4
        /*0000*/ 	.byte	0x04, 0x37
        /*0002*/ 	.short	(.L_7 - .L_6)
.L_6:
        /*0004*/ 	.word	0x0000007e


	//----- nvinfo : EIATTR_SW2861232_WAR
	.align		4
.L_7:
        /*0008*/ 	.byte	0x01, 0x35
	.zero		2


	//----- nvinfo : EIATTR_PARAM_CBANK
	.align		4
        /*000c*/ 	.byte	0x04, 0x0a
        /*000e*/ 	.short	(.L_9 - .L_8)
	.align		4
.L_8:
        /*0010*/ 	.word	index@(.nv.constant0.covariance)
        /*0014*/ 	.short	0x0160
        /*0016*/ 	.short	0x002c


	//----- nvinfo : EIATTR_CBANK_PARAM_SIZE
	.align		4
.L_9:
        /*0018*/ 	.byte	0x03, 0x19
        /*001a*/ 	.short	0x002c


	//----- nvinfo : EIATTR_KPARAM_INFO
	.align		4
        /*001c*/ 	.byte	0x04, 0x17
        /*001e*/ 	.short	(.L_11 - .L_10)
.L_10:
        /*0020*/ 	.word	0x00000000
        /*0024*/ 	.short	0x0005
        /*0026*/ 	.short	0x0028
        /*0028*/ 	.byte	0x00, 0xf0, 0x11, 0x00


	//----- nvinfo : EIATTR_KPARAM_INFO
	.align		4
.L_11:
        /*002c*/ 	.byte	0x04, 0x17
        /*002e*/ 	.short	(.L_13 - .L_12)
.L_12:
        /*0030*/ 	.word	0x00000000
        /*0034*/ 	.short	0x0004
        /*0036*/ 	.short	0x0020
        /*0038*/ 	.byte	0x00, 0xf0, 0x21, 0x00


	//----- nvinfo : EIATTR_KPARAM_INFO
	.align		4
.L_13:
        /*003c*/ 	.byte	0x04, 0x17
        /*003e*/ 	.short	(.L_15 - .L_14)
.L_14:
        /*0040*/ 	.word	0x00000000
        /*0044*/ 	.short	0x0003
        /*0046*/ 	.short	0x0018
        /*0048*/ 	.byte	0x00, 0xf0, 0x21, 0x00


	//----- nvinfo : EIATTR_KPARAM_INFO
	.align		4
.L_15:
        /*004c*/ 	.byte	0x04, 0x17
        /*004e*/ 	.short	(.L_17 - .L_16)
.L_16:
        /*0050*/ 	.word	0x00000000
        /*0054*/ 	.short	0x0002
        /*0056*/ 	.short	0x0010
        /*0058*/ 	.byte	0x00, 0xf0, 0x21, 0x00


	//----- nvinfo : EIATTR_KPARAM_INFO
	.align		4
.L_17:
        /*005c*/ 	.byte	0x04, 0x17
        /*005e*/ 	.short	(.L_19 - .L_18)
.L_18:
        /*0060*/ 	.word	0x00000000
        /*0064*/ 	.short	0x0001
        /*0066*/ 	.short	0x0008
        /*0068*/ 	.byte	0x00, 0xf0, 0x21, 0x00


	//----- nvinfo : EIATTR_KPARAM_INFO
	.align		4
.L_19:
        /*006c*/ 	.byte	0x04, 0x17
        /*006e*/ 	.short	(.L_21 - .L_20)
.L_20:
        /*0070*/ 	.word	0x00000000
        /*0074*/ 	.short	0x0000
        /*0076*/ 	.short	0x0000
        /*0078*/ 	.byte	0x00, 0xf0, 0x21, 0x00


	//----- nvinfo : EIATTR_MAXREG_COUNT
	.align		4
.L_21:
        /*007c*/ 	.byte	0x03, 0x1b
        /*007e*/ 	.short	0x00ff


	//----- nvinfo : EIATTR_EXIT_INSTR_OFFSETS
	.align		4
        /*0080*/ 	.byte	0x04, 0x1c
        /*0082*/ 	.short	(.L_23 - .L_22)


	//   ....[0]....
.L_22:
        /*0084*/ 	.word	0x00000280


	//   ....[1]....
        /*0088*/ 	.word	0x000002d0
.L_23:


//--------------------- .nv.callgraph             --------------------------
	.section	.nv.callgraph,"",@"SHT_CUDA_CALLGRAPH"
	.align	4
	.sectionentsize	8
	.align		4
        /*0000*/ 	.word	0x00000000
	.align		4
        /*0004*/ 	.word	0xffffffff
	.align		4
        /*0008*/ 	.word	0x00000000
	.align		4
        /*000c*/ 	.word	0xfffffffe
	.align		4
        /*0010*/ 	.word	0x00000000
	.align		4
        /*0014*/ 	.word	0xfffffffd
	.align		4
        /*0018*/ 	.word	0x00000000
	.align		4
        /*001c*/ 	.word	0xfffffffc


//--------------------- .nv.rel.action            --------------------------
	.section	.nv.rel.action,"",@"SHT_CUDA_RELOCINFO"
	.align	8
	.sectionentsize	8
        /*0000*/ 	.byte	0x73, 0x00, 0x00, 0x00, 0x00, 0x00, 0x00, 0x00, 0x00, 0x00, 0x00, 0x11, 0x25, 0x00, 0x05, 0x36


//--------------------- .nv.constant0.covariance  --------------------------
	.section	.nv.constant0.covariance,"a",@progbits
	.sectionflags	@""
	.align	4
.nv.constant0.covariance:
	.zero		396


//--------------------- .text.covariance          --------------------------
	.section	.text.covariance,"ax",@progbits
	.sectionflags	@"SHF_BARRIERS=1"
	.sectioninfo	@"SHI_REGISTERS=18"
	.align	128
        .global         covariance
        .type           covariance,@function
        .size           covariance,(.L_x_3 - covariance)
        .other          covariance,@"STO_CUDA_ENTRY STV_DEFAULT"
covariance:
.text.covariance:
[----:B------:R-:W-:Y:S02]  /*0000*/  MOV R1, c[0x0][0x28] ;  /* 0x00000a0000017a02 */ /* 0x000fe40000000f00 */
[----:B------:R-:W0:Y:S01]  /*0010*/  S2R R0, SR_CTAID.X ;  /* 0x0000000000007919 */ /* 0x000e220000002500 */
[----:B------:R-:W-:-:S03]  /*0020*/  ULDC.64 UR6, c[0x0][0x118] ;  /* 0x0000460000067ab9 */ /* 0x000fc60000000a00 */
[----:B------:R-:W0:Y:S04]  /*0030*/  S2R R13, SR_TID.X ;  /* 0x00000000000d7919 */ /* 0x000e280000002100 */
[----:B------:R-:W1:Y:S01]  /*0040*/  S2R R15, SR_CTAID.Y ;  /* 0x00000000000f7919 */ /* 0x000e620000002600 */
[----:B0-----:R-:W-:-:S05]  /*0050*/  IMAD R0, R0, c[0x0][0x0], R13 ;  /* 0x0000000000007a24 */ /* 0x001fca00078e020d */
[----:B------:R-:W-:-:S13]  /*0060*/  ISETP.GE.AND P1, PT, R0, c[0x0][0x188], PT ;  /* 0x0000620000007a0c */ /* 0x000fda0003f26270 */
[----:B------:R-:W-:Y:S01]  /*0070*/  @!P1 MOV R8, 0x4 ;  /* 0x0000000400089802 */ /* 0x000fe20000000f00 */
[----:B-1----:R-:W-:-:S04]  /*0080*/  @!P1 IMAD R0, R15, c[0x0][0x188], R0 ;  /* 0x000062000f009a24 */ /* 0x002fc800078e0200 */
[----:B------:R-:W-:-:S04]  /*0090*/  @!P1 IMAD.WIDE R4, R15, R8, c[0x0][0x170] ;  /* 0x00005c000f049625 */ /* 0x000fc800078e0208 */
[CC--:B------:R-:W-:Y:S02]  /*00a0*/  @!P1 IMAD.WIDE R2, R0.reuse, R8.reuse, c[0x0][0x160] ;  /* 0x0000580000029625 */ /* 0x0c0fe400078e0208 */
[----:B------:R-:W2:Y:S02]  /*00b0*/  @!P1 LDG.E R4, [R4.64] ;  /* 0x0000000604049981 */ /* 0x000ea4000c1e1900 */
[-C--:B------:R-:W-:Y:S02]  /*00c0*/  @!P1 IMAD.WIDE R6, R0, R8.reuse, c[0x0][0x168] ;  /* 0x00005a0000069625 */ /* 0x080fe400078e0208 */
[----:B------:R-:W2:Y:S02]  /*00d0*/  @!P1 LDG.E R3, [R2.64] ;  /* 0x0000000602039981 */ /* 0x000ea4000c1e1900 */
[----:B------:R-:W-:Y:S02]  /*00e0*/  @!P1 IMAD.WIDE R8, R15, R8, c[0x0][0x178] ;  /* 0x00005e000f089625 */ /* 0x000fe400078e0208 */
[----:B------:R-:W3:Y:S04]  /*00f0*/  @!P1 LDG.E R7, [R6.64] ;  /* 0x0000000606079981 */ /* 0x000ee8000c1e1900 */
[----:B------:R-:W3:Y:S01]  /*0100*/  @!P1 LDG.E R8, [R8.64] ;  /* 0x0000000608089981 */ /* 0x000ee2000c1e1900 */
[----:B------:R-:W-:-:S02]  /*0110*/  ULDC UR4, c[0x0][0x0] ;  /* 0x0000000000047ab9 */ /* 0x000fc40000000800 */
[----:B------:R-:W-:Y:S01]  /*0120*/  USHF.R.U32.HI UR4, URZ, 0x1, UR4 ;  /* 0x000000013f047899 */ /* 0x000fe20008011604 */
[----:B------:R-:W-:-:S05]  /*0130*/  MOV R0, RZ ;  /* 0x000000ff00007202 */ /* 0x000fca0000000f00 */
[----:B------:R-:W-:Y:S02]  /*0140*/  ISETP.NE.AND P2, PT, RZ, UR4, PT ;  /* 0x00000004ff007c0c */ /* 0x000fe4000bf45270 */
[----:B------:R-:W-:Y:S01]  /*0150*/  ISETP.NE.AND P0, PT, R13, RZ, PT ;  /* 0x000000ff0d00720c */ /* 0x000fe20003f05270 */
[----:B--2---:R-:W-:Y:S01]  /*0160*/  @!P1 FADD R10, -R4, R3 ;  /* 0x00000003040a9221 */ /* 0x004fe20000000100 */
[----:B---3--:R-:W-:-:S04]  /*0170*/  @!P1 FADD R11, -R8, R7 ;  /* 0x00000007080b9221 */ /* 0x008fc80000000100 */
[----:B------:R-:W-:-:S05]  /*0180*/  @!P1 FMUL R0, R10, R11 ;  /* 0x0000000b0a009220 */ /* 0x000fca0000400000 */
[----:B------:R0:W-:Y:S04]  /*0190*/  STS [R13.X4], R0 ;  /* 0x000000000d007388 */ /* 0x0001e80000004800 */
[----:B------:R-:W-:Y:S06]  /*01a0*/  BAR.SYNC.DEFER_BLOCKING 0x0 ;  /* 0x0000000000007b1d */ /* 0x000fec0000010000 */
[----:B------:R-:W-:Y:S05]  /*01b0*/  @!P2 BRA `(.L_x_0) ;  /* 0x000000c00000a947 */ /* 0x000fea0003800000 */
[----:B0-----:R-:W-:Y:S02]  /*01c0*/  SHF.L.U32 R0, R13, 0x2, RZ ;  /* 0x000000020d007819 */ /* 0x001fe400000006ff */
[----:B------:R-:W-:-:S04]  /*01d0*/  MOV R3, UR4 ;  /* 0x0000000400037c02 */ /* 0x000fc80008000f00 */
.L_x_1:
[----:B------:R-:W-:-:S13]  /*01e0*/  ISETP.GE.AND P1, PT, R13, R3, PT ;  /* 0x000000030d00720c */ /* 0x000fda0003f26270 */
[----:B------:R-:W-:Y:S01]  /*01f0*/  @!P1 LEA R2, R3, R0, 0x2 ;  /* 0x0000000003029211 */ /* 0x000fe200078e10ff */
[----:B------:R-:W-:Y:S01]  /*0200*/  @!P1 LDS R4, [R13.X4] ;  /* 0x000000000d049984 */ /* 0x000fe20000004800 */
[----:B------:R-:W-:-:S03]  /*0210*/  SHF.R.U32.HI R3, RZ, 0x1, R3 ;  /* 0x00000001ff037819 */ /* 0x000fc60000011603 */
[----:B------:R-:W0:Y:S02]  /*0220*/  @!P1 LDS R5, [R2] ;  /* 0x0000000002059984 */ /* 0x000e240000000800 */
[----:B0-----:R-:W-:-:S05]  /*0230*/  @!P1 FADD R4, R4, R5 ;  /* 0x0000000504049221 */ /* 0x001fca0000000000 */
[----:B------:R0:W-:Y:S04]  /*0240*/  @!P1 STS [R13.X4], R4 ;  /* 0x000000040d009388 */ /* 0x0001e80000004800 */
[----:B------:R-:W-:Y:S01]  /*0250*/  BAR.SYNC.DEFER_BLOCKING 0x0 ;  /* 0x0000000000007b1d */ /* 0x000fe20000010000 */
[----:B------:R-:W-:-:S13]  /*0260*/  ISETP.NE.AND P1, PT, R3, RZ, PT ;  /* 0x000000ff0300720c */ /* 0x000fda0003f25270 */
[----:B0-----:R-:W-:Y:S05]  /*0270*/  @P1 BRA `(.L_x_1) ;  /* 0xffffff6000001947 */ /* 0x001fea000383ffff */
.L_x_0:
[----:B0-----:R-:W-:Y:S05]  /*0280*/  @P0 EXIT ;  /* 0x000000000000094d */ /* 0x001fea0003800000 */
[----:B------:R-:W0:Y:S01]  /*0290*/  LDS R5, [RZ] ;  /* 0x00000000ff057984 */ /* 0x000e220000000800 */
[----:B------:R-:W-:-:S05]  /*02a0*/  MOV R2, 0x4 ;  /* 0x0000000400027802 */ /* 0x000fca0000000f00 */
[----:B------:R-:W-:-:S05]  /*02b0*/  IMAD.WIDE R2, R15, R2, c[0x0][0x180] ;  /* 0x000060000f027625 */ /* 0x000fca00078e0202 */
[----:B0-----:R-:W-:Y:S01]  /*02c0*/  RED.E.ADD.F32.FTZ.RN.STRONG.GPU [R2.64], R5 ;  /* 0x000000050200798e */ /* 0x001fe2000c10e786 */
[----:B------:R-:W-:Y:S05]  /*02d0*/  EXIT ;  /* 0x000000000000794d */ /* 0x000fea0003800000 */
.L_x_2:
[----:B------:R-:W-:-:S00]  /*02e0*/  BRA `(.L_x_2) ;  /* 0xfffffff000007947 */ /* 0x000fc0000383ffff */
[----:B------:R-:W-:-:S00]  /*02f0*/  NOP ;  /* 0x0000000000007918 */ /* 0x000fc00000000000 */
        /* <DEDUP_REMOVED lines=8> */
.L_x_3:


//--------------------- .nv.shared.covariance     --------------------------
	.section	.nv.shared.covariance,"aw",@nobits
	.sectionflags	@""
	.align	4
.nv.shared.covariance:
	.zero		4096
